//
// Generated by NVIDIA NVVM Compiler
//
// Compiler Build ID: CL-36424714
// Cuda compilation tools, release 13.0, V13.0.88
// Based on NVVM 20.0.0
//

.version 9.0
.target sm_100
.address_size 64

	// .globl	_Z6SquarePfS_

.visible .entry _Z6SquarePfS_(
	.param .u64 .ptr .align 1 _Z6SquarePfS__param_0,
	.param .u64 .ptr .align 1 _Z6SquarePfS__param_1
)
{
	.reg .b32 	%r<2>;
	.reg .b32 	%f<3>;
	.reg .b64 	%rd<8>;

	ld.param.u64 	%rd1, [_Z6SquarePfS__param_0];
	ld.param.u64 	%rd2, [_Z6SquarePfS__param_1];
	cvta.to.global.u64 	%rd3, %rd1;
	cvta.to.global.u64 	%rd4, %rd2;
	mov.u32 	%r1, %tid.x;
	mul.wide.u32 	%rd5, %r1, 4;
	add.s64 	%rd6, %rd4, %rd5;
	ld.global.f32 	%f1, [%rd6];
	mul.f32 	%f2, %f1, %f1;
	add.s64 	%rd7, %rd3, %rd5;
	st.global.f32 	[%rd7], %f2;
	ret;

}


// ===== COMPILED SASS (sm_100) =====

	.target	sm_100

	.elftype	@"ET_EXEC"


//--------------------- .note.nv.tkinfo           --------------------------
	.section	.note.nv.tkinfo,"",@"SHT_NOTE"
	.sectionflags	@"SHF_NOTE_NV_TKINFO"
	.tkinfo
        /*0018*/ 	.word	0x00000002
        /*0030*/ 	.string	""
        /*0030*/ 	.string	"ptxas"
        /*0030*/ 	.string	"Cuda compilation tools, release 13.0, V13.0.88"
        /*0030*/ 	.string	"Build cuda_13.0.r13.0/compiler.36424714_0"
        /*0030*/ 	.string	"-arch sm_100 -m 64 "



//--------------------- .note.nv.cuinfo           --------------------------
	.section	.note.nv.cuinfo,"",@"SHT_NOTE"
	.sectionflags	@"SHF_NOTE_NV_CUINFO"
        /*0018*/ 	.short	0x0002
        /*001a*/ 	.short	0x0064
        /*001c*/ 	.short	0x0082
	.zero		2


//--------------------- .nv.info                  --------------------------
	.section	.nv.info,"",@"SHT_CUDA_INFO"
	.align	4


	//----- nvinfo : EIATTR_REGCOUNT
	.align		4
        /*0000*/ 	.byte	0x04, 0x2f
        /*0002*/ 	.short	(.L_1 - .L_0)
	.align		4
.L_0:
        /*0004*/ 	.word	index@(_Z6SquarePfS_)
        /*0008*/ 	.word	0x0000000a


	//----- nvinfo : EIATTR_FRAME_SIZE
	.align		4
.L_1:
        /*000c*/ 	.byte	0x04, 0x11
        /*000e*/ 	.short	(.L_3 - .L_2)
	.align		4
.L_2:
        /*0010*/ 	.word	index@(_Z6SquarePfS_)
        /*0014*/ 	.word	0x00000000


	//----- nvinfo : EIATTR_MIN_STACK_SIZE
	.align		4
.L_3:
        /*0018*/ 	.byte	0x04, 0x12
        /*001a*/ 	.short	(.L_5 - .L_4)
	.align		4
.L_4:
        /*001c*/ 	.word	index@(_Z6SquarePfS_)
        /*0020*/ 	.word	0x00000000
.L_5:


//--------------------- .nv.compat                --------------------------
	.section	.nv.compat,"",@"SHT_CUDA_COMPAT_INFO"
	.align	4
        /*0000*/ 	.byte	0x02, 0x09, 0x00, 0x00, 0x02, 0x02, 0x01, 0x00, 0x02, 0x05, 0x05, 0x00, 0x03, 0x07, 0x01, 0x01
        /*0010*/ 	.byte	0x02, 0x03, 0x00, 0x00, 0x02, 0x06, 0x01, 0x00, 0x04, 0x0b, 0x08, 0x00, 0x09, 0x00, 0x00, 0x00
        /*0020*/ 	.byte	0x00, 0x00, 0x00, 0x00


//--------------------- .nv.info._Z6SquarePfS_    --------------------------
	.section	.nv.info._Z6SquarePfS_,"",@"SHT_CUDA_INFO"
	.sectionflags	@""
	.align	4


	//----- nvinfo : EIATTR_CUDA_API_VERSION
	.align		4
        /*0000*/ 	.byte	0x04, 0x37
        /*0002*/ 	.short	(.L_7 - .L_6)
.L_6:
        /*0004*/ 	.word	0x00000082


	//----- nvinfo : EIATTR_KPARAM_INFO
	.align		4
.L_7:
        /*0008*/ 	.byte	0x04, 0x17
        /*000a*/ 	.short	(.L_9 - .L_8)
.L_8:
        /*000c*/ 	.word	0x00000000
        /*0010*/ 	.short	0x0001
        /*0012*/ 	.short	0x0008
        /*0014*/ 	.byte	0x00, 0xf5, 0x21, 0x00


	//----- nvinfo : EIATTR_KPARAM_INFO
	.align		4
.L_9:
        /*0018*/ 	.byte	0x04, 0x17
        /*001a*/ 	.short	(.L_11 - .L_10)
.L_10:
        /*001c*/ 	.word	0x00000000
        /*0020*/ 	.short	0x0000
        /*0022*/ 	.short	0x0000
        /*0024*/ 	.byte	0x00, 0xf5, 0x21, 0x00


	//----- nvinfo : EIATTR_SPARSE_MMA_MASK
	.align		4
.L_11:
        /*0028*/ 	.byte	0x03, 0x50
        /*002a*/ 	.short	0x0000


	//----- nvinfo : EIATTR_MAXREG_COUNT
	.align		4
        /*002c*/ 	.byte	0x03, 0x1b
        /*002e*/ 	.short	0x00ff


	//----- nvinfo : EIATTR_MERCURY_ISA_VERSION
	.align		4
        /*0030*/ 	.byte	0x03, 0x5f
        /*0032*/ 	.short	0x0101


	//----- nvinfo : EIATTR_VRC_CTA_INIT_COUNT
	.align		4
        /*0034*/ 	.byte	0x02, 0x4a
	.zero		1
	.zero		1


	//----- nvinfo : EIATTR_EXIT_INSTR_OFFSETS
	.align		4
        /*0038*/ 	.byte	0x04, 0x1c
        /*003a*/ 	.short	(.L_13 - .L_12)


	//   ....[0]....
.L_12:
        /*003c*/ 	.word	0x000000a0


	//----- nvinfo : EIATTR_CBANK_PARAM_SIZE
	.align		4
.L_13:
        /*0040*/ 	.byte	0x03, 0x19
        /*0042*/ 	.short	0x0010


	//----- nvinfo : EIATTR_PARAM_CBANK
	.align		4
        /*0044*/ 	.byte	0x04, 0x0a
        /*0046*/ 	.short	(.L_15 - .L_14)
	.align		4
.L_14:
        /*0048*/ 	.word	index@(.nv.constant0._Z6SquarePfS_)
        /*004c*/ 	.short	0x0380
        /*004e*/ 	.short	0x0010


	//----- nvinfo : EIATTR_SW_WAR
	.align		4
.L_15:
        /*0050*/ 	.byte	0x04, 0x36
        /*0052*/ 	.short	(.L_17 - .L_16)
.L_16:
        /*0054*/ 	.word	0x00000008
.L_17:


//--------------------- .nv.callgraph             --------------------------
	.section	.nv.callgraph,"",@"SHT_CUDA_CALLGRAPH"
	.align	4
	.sectionentsize	8
	.align		4
        /*0000*/ 	.word	0x00000000
	.align		4
        /*0004*/ 	.word	0xffffffff
	.align		4
        /*0008*/ 	.word	0x00000000
	.align		4
        /*000c*/ 	.word	0xfffffffe
	.align		4
        /*0010*/ 	.word	0x00000000
	.align		4
        /*0014*/ 	.word	0xfffffffd
	.align		4
        /*0018*/ 	.word	0x00000000
	.align		4
        /*001c*/ 	.word	0xfffffffc


//--------------------- .text._Z6SquarePfS_       --------------------------
	.section	.text._Z6SquarePfS_,"ax",@progbits
	.align	128
        .global         _Z6SquarePfS_
        .type           _Z6SquarePfS_,@function
        .size           _Z6SquarePfS_,(.L_x_1 - _Z6SquarePfS_)
        .other          _Z6SquarePfS_,@"STO_CUDA_ENTRY STV_DEFAULT"
_Z6SquarePfS_:
.text._Z6SquarePfS_:
[----:B------:R-:W-:Y:S01]  /*0000*/  LDC R1, c[0x0][0x37c] ;  /* 0x0000df00ff017b82 */ /* 0x000fe20000000800 */
[----:B------:R-:W0:Y:S07]  /*0010*/  S2R R7, SR_TID.X ;  /* 0x0000000000077919 */ /* 0x000e2e0000002100 */
[----:B------:R-:W0:Y:S01]  /*0020*/  LDC.64 R2, c[0x0][0x388] ;  /* 0x0000e200ff027b82 */ /* 0x000e220000000a00 */
[----:B------:R-:W1:Y:S07]  /*0030*/  LDCU.64 UR4, c[0x0][0x358] ;  /* 0x00006b00ff0477ac */ /* 0x000e6e0008000a00 */
[----:B------:R-:W2:Y:S01]  /*0040*/  LDC.64 R4, c[0x0][0x380] ;  /* 0x0000e000ff047b82 */ /* 0x000ea20000000a00 */
[----:B0-----:R-:W-:-:S06]  /*0050*/  IMAD.WIDE.U32 R2, R7, 0x4, R2 ;  /* 0x0000000407027825 */ /* 0x001fcc00078e0002 */
[----:B-1----:R-:W3:Y:S01]  /*0060*/  LDG.E R2, desc[UR4][R2.64] ;  /* 0x0000000402027981 */ /* 0x002ee2000c1e1900 */
[----:B--2---:R-:W-:-:S04]  /*0070*/  IMAD.WIDE.U32 R4, R7, 0x4, R4 ;  /* 0x0000000407047825 */ /* 0x004fc800078e0004 */
[----:B---3--:R-:W-:-:S05]  /*0080*/  FMUL R7, R2, R2 ;  /* 0x0000000202077220 */ /* 0x008fca0000400000 */
[----:B------:R-:W-:Y:S01]  /*0090*/  STG.E desc[UR4][R4.64], R7 ;  /* 0x0000000704007986 */ /* 0x000fe2000c101904 */
[----:B------:R-:W-:Y:S05]  /*00a0*/  EXIT ;  /* 0x000000000000794d */ /* 0x000fea0003800000 */
.L_x_0:
[----:B------:R-:W-:-:S00]  /*00b0*/  BRA `(.L_x_0) ;  /* 0xfffffffc00fc7947 */ /* 0x000fc0000383ffff */
[----:B------:R-:W-:-:S00]  /*00c0*/  NOP ;  /* 0x0000000000007918 */ /* 0x000fc00000000000 */
        /* <DEDUP_REMOVED lines=11> */
.L_x_1:


//--------------------- .nv.shared.reserved.0     --------------------------
	.section	.nv.shared.reserved.0,"aw",@nobits
	.weak		__nv_reservedSMEM_offset_0_alias
	.size		__nv_reservedSMEM_offset_0_alias, 0, 64
	.other		__nv_reservedSMEM_offset_0_alias,@"STO_CUDA_RESERVED_SHARED STV_DEFAULT"
__nv_reservedSMEM_offset_0_alias:
	.zero		0
	.zero		64


//--------------------- .nv.constant0._Z6SquarePfS_ --------------------------
	.section	.nv.constant0._Z6SquarePfS_,"a",@progbits
	.sectionflags	@""
	.align	4
.nv.constant0._Z6SquarePfS_:
	.zero		912


//--------------------- SYMBOLS --------------------------

	.type		.nv.reservedSmem.offset0,@object
	.size		.nv.reservedSmem.offset0,0x4
